	.headerflags	@"EF_CUDA_TEXMODE_UNIFIED EF_CUDA_64BIT_ADDRESS EF_CUDA_SM80 EF_CUDA_VIRTUAL_SM(EF_CUDA_SM80)"
	.elftype	@"ET_EXEC"


//--------------------- .nv.info                  --------------------------
	.section	.nv.info,"",@"SHT_CUDA_INFO"
	.align	4


	//----- nvinfo : EIATTR_REGCOUNT
	.align		4
        /*0000*/ 	.byte	0x04, 0x2f
        /*0002*/ 	.short	(.L_1 - .L_0)
	.align		4
.L_0:
        /*0004*/ 	.word	index@(triton_poi_fused_add_bitwise_and_bitwise_or_ge_lt_mul_sub_0)
        /*0008*/ 	.word	0x0000000a


	//----- nvinfo : EIATTR_MIN_STACK_SIZE
	.align		4
.L_1:
        /*000c*/ 	.byte	0x04, 0x12
        /*000e*/ 	.short	(.L_3 - .L_2)
	.align		4
.L_2:
        /*0010*/ 	.word	index@(triton_poi_fused_add_bitwise_and_bitwise_or_ge_lt_mul_sub_0)
        /*0014*/ 	.word	0x00000000


	//----- nvinfo : EIATTR_FRAME_SIZE
	.align		4
.L_3:
        /*0018*/ 	.byte	0x04, 0x11
        /*001a*/ 	.short	(.L_5 - .L_4)
	.align		4
.L_4:
        /*001c*/ 	.word	index@(triton_poi_fused_add_bitwise_and_bitwise_or_ge_lt_mul_sub_0)
        /*0020*/ 	.word	0x00000000


	//----- nvinfo : EIATTR_MIN_STACK_SIZE
	.align		4
.L_5:
        /*0024*/ 	.byte	0x04, 0x12
        /*0026*/ 	.short	(.L_7 - .L_6)
	.align		4
.L_6:
        /*0028*/ 	.word	index@(triton_poi_fused_add_bitwise_and_bitwise_or_ge_lt_mul_sub_0)
        /*002c*/ 	.word	0x00000000
.L_7:


//--------------------- .nv.info.triton_poi_fused_add_bitwise_and_bitwise_or_ge_lt_mul_sub_0 --------------------------
	.section	.nv.info.triton_poi_fused_add_bitwise_and_bitwise_or_ge_lt_mul_sub_0,"",@"SHT_CUDA_INFO"
	.sectionflags	@""
	.align	4


	//----- nvinfo : EIATTR_CUDA_API_VERSION
	.align		4
        /*0000*/ 	.byte	0x04, 0x37
        /*0002*/ 	.short	(.L_9 - .L_8)
.L_8:
        /*0004*/ 	.word	0x0000007c


	//----- nvinfo : EIATTR_SW2861232_WAR
	.align		4
.L_9:
        /*0008*/ 	.byte	0x01, 0x35
	.zero		2


	//----- nvinfo : EIATTR_PARAM_CBANK
	.align		4
        /*000c*/ 	.byte	0x04, 0x0a
        /*000e*/ 	.short	(.L_11 - .L_10)
	.align		4
.L_10:
        /*0010*/ 	.word	index@(.nv.constant0.triton_poi_fused_add_bitwise_and_bitwise_or_ge_lt_mul_sub_0)
        /*0014*/ 	.short	0x0160
        /*0016*/ 	.short	0x0024


	//----- nvinfo : EIATTR_CBANK_PARAM_SIZE
	.align		4
.L_11:
        /*0018*/ 	.byte	0x03, 0x19
        /*001a*/ 	.short	0x0024


	//----- nvinfo : EIATTR_KPARAM_INFO
	.align		4
        /*001c*/ 	.byte	0x04, 0x17
        /*001e*/ 	.short	(.L_13 - .L_12)
.L_12:
        /*0020*/ 	.word	0x00000000
        /*0024*/ 	.short	0x0006
        /*0026*/ 	.short	0x0020
        /*0028*/ 	.byte	0x00, 0xf0, 0x11, 0x00


	//----- nvinfo : EIATTR_KPARAM_INFO
	.align		4
.L_13:
        /*002c*/ 	.byte	0x04, 0x17
        /*002e*/ 	.short	(.L_15 - .L_14)
.L_14:
        /*0030*/ 	.word	0x00000000
        /*0034*/ 	.short	0x0005
        /*0036*/ 	.short	0x001c
        /*0038*/ 	.byte	0x00, 0xf0, 0x11, 0x00


	//----- nvinfo : EIATTR_KPARAM_INFO
	.align		4
.L_15:
        /*003c*/ 	.byte	0x04, 0x17
        /*003e*/ 	.short	(.L_17 - .L_16)
.L_16:
        /*0040*/ 	.word	0x00000000
        /*0044*/ 	.short	0x0004
        /*0046*/ 	.short	0x0018
        /*0048*/ 	.byte	0x00, 0xf0, 0x11, 0x00


	//----- nvinfo : EIATTR_KPARAM_INFO
	.align		4
.L_17:
        /*004c*/ 	.byte	0x04, 0x17
        /*004e*/ 	.short	(.L_19 - .L_18)
.L_18:
        /*0050*/ 	.word	0x00000000
        /*0054*/ 	.short	0x0003
        /*0056*/ 	.short	0x0014
        /*0058*/ 	.byte	0x00, 0xf0, 0x11, 0x00


	//----- nvinfo : EIATTR_KPARAM_INFO
	.align		4
.L_19:
        /*005c*/ 	.byte	0x04, 0x17
        /*005e*/ 	.short	(.L_21 - .L_20)
.L_20:
        /*0060*/ 	.word	0x00000000
        /*0064*/ 	.short	0x0002
        /*0066*/ 	.short	0x0010
        /*0068*/ 	.byte	0x00, 0xf0, 0x11, 0x00


	//----- nvinfo : EIATTR_KPARAM_INFO
	.align		4
.L_21:
        /*006c*/ 	.byte	0x04, 0x17
        /*006e*/ 	.short	(.L_23 - .L_22)
.L_22:
        /*0070*/ 	.word	0x00000000
        /*0074*/ 	.short	0x0001
        /*0076*/ 	.short	0x0008
        /*0078*/ 	.byte	0x00, 0xf4, 0x21, 0x00


	//----- nvinfo : EIATTR_KPARAM_INFO
	.align		4
.L_23:
        /*007c*/ 	.byte	0x04, 0x17
        /*007e*/ 	.short	(.L_25 - .L_24)
.L_24:
        /*0080*/ 	.word	0x00000000
        /*0084*/ 	.short	0x0000
        /*0086*/ 	.short	0x0000
        /*0088*/ 	.byte	0x00, 0xf4, 0x21, 0x00


	//----- nvinfo : EIATTR_MAXREG_COUNT
	.align		4
.L_25:
        /*008c*/ 	.byte	0x03, 0x1b
        /*008e*/ 	.short	0x00ff


	//----- nvinfo : EIATTR_EXIT_INSTR_OFFSETS
	.align		4
        /*0090*/ 	.byte	0x04, 0x1c
        /*0092*/ 	.short	(.L_27 - .L_26)


	//   ....[0]....
.L_26:
        /*0094*/ 	.word	0x00000190


	//   ....[1]....
        /*0098*/ 	.word	0x000001f0


	//----- nvinfo : EIATTR_REQNTID
	.align		4
.L_27:
        /*009c*/ 	.byte	0x04, 0x10
        /*009e*/ 	.short	(.L_29 - .L_28)
.L_28:
        /*00a0*/ 	.word	0x00000020
        /*00a4*/ 	.word	0x00000001
        /*00a8*/ 	.word	0x00000001
.L_29:


//--------------------- .nv.callgraph             --------------------------
	.section	.nv.callgraph,"",@"SHT_CUDA_CALLGRAPH"
	.align	4
	.sectionentsize	8
	.align		4
        /*0000*/ 	.word	0x00000000
	.align		4
        /*0004*/ 	.word	0xffffffff
	.align		4
        /*0008*/ 	.word	0x00000000
	.align		4
        /*000c*/ 	.word	0xfffffffe
	.align		4
        /*0010*/ 	.word	0x00000000
	.align		4
        /*0014*/ 	.word	0xfffffffd
	.align		4
        /*0018*/ 	.word	0x00000000
	.align		4
        /*001c*/ 	.word	0xfffffffc


//--------------------- .nv.rel.action            --------------------------
	.section	.nv.rel.action,"",@"SHT_CUDA_RELOCINFO"
	.align	8
	.sectionentsize	8
        /*0000*/ 	.byte	0x73, 0x00, 0x00, 0x00, 0x00, 0x00, 0x00, 0x00, 0x00, 0x00, 0x00, 0x11, 0x25, 0x00, 0x05, 0x36


//--------------------- .nv.constant0.triton_poi_fused_add_bitwise_and_bitwise_or_ge_lt_mul_sub_0 --------------------------
	.section	.nv.constant0.triton_poi_fused_add_bitwise_and_bitwise_or_ge_lt_mul_sub_0,"a",@progbits
	.sectionflags	@""
	.align	4
.nv.constant0.triton_poi_fused_add_bitwise_and_bitwise_or_ge_lt_mul_sub_0:
	.zero		388


//--------------------- .text.triton_poi_fused_add_bitwise_and_bitwise_or_ge_lt_mul_sub_0 --------------------------
	.section	.text.triton_poi_fused_add_bitwise_and_bitwise_or_ge_lt_mul_sub_0,"ax",@progbits
	.sectioninfo	@"SHI_REGISTERS=10"
	.align	128
        .global         triton_poi_fused_add_bitwise_and_bitwise_or_ge_lt_mul_sub_0
        .type           triton_poi_fused_add_bitwise_and_bitwise_or_ge_lt_mul_sub_0,@function
        .size           triton_poi_fused_add_bitwise_and_bitwise_or_ge_lt_mul_sub_0,(.L_x_1 - triton_poi_fused_add_bitwise_and_bitwise_or_ge_lt_mul_sub_0)
        .other          triton_poi_fused_add_bitwise_and_bitwise_or_ge_lt_mul_sub_0,@"STO_CUDA_ENTRY STV_DEFAULT"
triton_poi_fused_add_bitwise_and_bitwise_or_ge_lt_mul_sub_0:
.text.triton_poi_fused_add_bitwise_and_bitwise_or_ge_lt_mul_sub_0:
[----:B------:R-:W-:Y:S02]  /*0000*/  IMAD.MOV.U32 R1, RZ, RZ, c[0x0][0x28] ;  /* 0x00000a00ff017624 */ /* 0x000fe400078e00ff */
[----:B------:R-:W-:Y:S01]  /*0010*/  IMAD.MOV.U32 R2, RZ, RZ, c[0x0][0x160] ;  /* 0x00005800ff027624 */ /* 0x000fe200078e00ff */
[----:B------:R-:W-:Y:S01]  /*0020*/  ULDC.64 UR4, c[0x0][0x118] ;  /* 0x0000460000047ab9 */ /* 0x000fe20000000a00 */
[----:B------:R-:W-:-:S05]  /*0030*/  IMAD.MOV.U32 R3, RZ, RZ, c[0x0][0x164] ;  /* 0x00005900ff037624 */ /* 0x000fca00078e00ff */
[----:B------:R0:W2:Y:S01]  /*0040*/  LDG.E R2, [R2.64] ;  /* 0x0000000402027981 */ /* 0x0000a2000c1e1900 */
[----:B------:R-:W-:Y:S02]  /*0050*/  IMAD.MOV.U32 R0, RZ, RZ, c[0x0][0x174] ;  /* 0x00005d00ff007624 */ /* 0x000fe400078e00ff */
[----:B------:R-:W-:Y:S01]  /*0060*/  IMAD.MOV.U32 R5, RZ, RZ, c[0x0][0x178] ;  /* 0x00005e00ff057624 */ /* 0x000fe200078e00ff */
[----:B------:R-:W1:Y:S01]  /*0070*/  S2R R4, SR_TID.X ;  /* 0x0000000000047919 */ /* 0x000e620000002100 */
[----:B------:R-:W-:Y:S01]  /*0080*/  IMAD.MOV.U32 R7, RZ, RZ, c[0x0][0x170] ;  /* 0x00005c00ff077624 */ /* 0x000fe200078e00ff */
[----:B------:R-:W-:-:S04]  /*0090*/  IADD3 R0, R0, c[0x0][0x180], RZ ;  /* 0x0000600000007a10 */ /* 0x000fc80007ffe0ff */
[----:B------:R-:W-:-:S04]  /*00a0*/  IADD3 R0, -R0, c[0x0][0x170], R5 ;  /* 0x00005c0000007a10 */ /* 0x000fc80007ffe105 */
[----:B0-----:R-:W-:Y:S02]  /*00b0*/  SHF.R.S32.HI R3, RZ, 0x1f, R0 ;  /* 0x0000001fff037819 */ /* 0x001fe40000011400 */
[----:B-1----:R-:W-:Y:S02]  /*00c0*/  LOP3.LUT P2, RZ, R4, 0x1f, RZ, 0xc0, !PT ;  /* 0x0000001f04ff7812 */ /* 0x002fe4000784c0ff */
[C---:B--2---:R-:W-:Y:S02]  /*00d0*/  ISETP.GE.AND P0, PT, R2.reuse, c[0x0][0x17c], PT ;  /* 0x00005f0002007a0c */ /* 0x044fe40003f06270 */
[C---:B------:R-:W-:Y:S02]  /*00e0*/  ISETP.GE.AND P1, PT, R2.reuse, c[0x0][0x174], PT ;  /* 0x00005d0002007a0c */ /* 0x040fe40003f26270 */
[C---:B------:R-:W-:Y:S02]  /*00f0*/  ISETP.GE.AND P0, PT, R2.reuse, c[0x0][0x178], !P0 ;  /* 0x00005e0002007a0c */ /* 0x040fe40004706270 */
[----:B------:R-:W-:-:S02]  /*0100*/  ISETP.GE.AND P1, PT, R2, c[0x0][0x170], !P1 ;  /* 0x00005c0002007a0c */ /* 0x000fc40004f26270 */
[----:B------:R-:W-:Y:S02]  /*0110*/  SEL R5, R0, RZ, P0 ;  /* 0x000000ff00057207 */ /* 0x000fe40000000000 */
[----:B------:R-:W-:Y:S02]  /*0120*/  SEL R6, RZ, c[0x0][0x170], !P1 ;  /* 0x00005c00ff067a07 */ /* 0x000fe40004800000 */
[----:B------:R-:W-:Y:S02]  /*0130*/  SHF.R.S32.HI R0, RZ, 0x1f, R7 ;  /* 0x0000001fff007819 */ /* 0x000fe40000011407 */
[----:B------:R-:W-:Y:S02]  /*0140*/  IADD3 R4, P3, P4, R2, -R5, -R6 ;  /* 0x8000000502047210 */ /* 0x000fe40007c7e806 */
[----:B------:R-:W-:Y:S02]  /*0150*/  SHF.R.S32.HI R2, RZ, 0x1f, R2 ;  /* 0x0000001fff027819 */ /* 0x000fe40000011402 */
[----:B------:R-:W-:-:S02]  /*0160*/  SEL R3, R3, RZ, P0 ;  /* 0x000000ff03037207 */ /* 0x000fc40000000000 */
[----:B------:R-:W-:-:S04]  /*0170*/  SEL R0, R0, RZ, P1 ;  /* 0x000000ff00007207 */ /* 0x000fc80000800000 */
[----:B------:R-:W-:Y:S01]  /*0180*/  IADD3.X R5, R2, ~R3, ~R0, P3, P4 ;  /* 0x8000000302057210 */ /* 0x000fe20001fe8c00 */
[----:B------:R-:W-:Y:S06]  /*0190*/  @P2 EXIT ;  /* 0x000000000000294d */ /* 0x000fec0003800000 */
[----:B------:R-:W-:Y:S01]  /*01a0*/  @!P1 SEL R4, R4, RZ, P0 ;  /* 0x000000ff04049207 */ /* 0x000fe20000000000 */
[----:B------:R-:W-:Y:S01]  /*01b0*/  IMAD.MOV.U32 R2, RZ, RZ, c[0x0][0x168] ;  /* 0x00005a00ff027624 */ /* 0x000fe200078e00ff */
[----:B------:R-:W-:Y:S01]  /*01c0*/  @!P1 SEL R5, R5, RZ, P0 ;  /* 0x000000ff05059207 */ /* 0x000fe20000000000 */
[----:B------:R-:W-:-:S05]  /*01d0*/  IMAD.MOV.U32 R3, RZ, RZ, c[0x0][0x16c] ;  /* 0x00005b00ff037624 */ /* 0x000fca00078e00ff */
[----:B------:R-:W-:Y:S01]  /*01e0*/  STG.E.64 [R2.64], R4 ;  /* 0x0000000402007986 */ /* 0x000fe2000c101b04 */
[----:B------:R-:W-:Y:S05]  /*01f0*/  EXIT ;  /* 0x000000000000794d */ /* 0x000fea0003800000 */
.L_x_0:
[----:B------:R-:W-:-:S00]  /*0200*/  BRA `(.L_x_0) ;  /* 0xfffffff000007947 */ /* 0x000fc0000383ffff */
[----:B------:R-:W-:-:S00]  /*0210*/  NOP ;  /* 0x0000000000007918 */ /* 0x000fc00000000000 */
        /* <DEDUP_REMOVED lines=14> */
.L_x_1:
